	.headerflags	@"EF_CUDA_TEXMODE_UNIFIED EF_CUDA_64BIT_ADDRESS EF_CUDA_ACCELERATORS EF_CUDA_SM90 EF_CUDA_VIRTUAL_SM(EF_CUDA_SM90)"
	.elftype	@"ET_EXEC"


//--------------------- .nv.info                  --------------------------
	.section	.nv.info,"",@"SHT_CUDA_INFO"
	.align	4


	//----- nvinfo : EIATTR_REGCOUNT
	.align		4
        /*0000*/ 	.byte	0x04, 0x2f
        /*0002*/ 	.short	(.L_1 - .L_0)
	.align		4
.L_0:
        /*0004*/ 	.word	index@(triton_poi_fused_cat_2)
        /*0008*/ 	.word	0x00000018


	//----- nvinfo : EIATTR_MIN_STACK_SIZE
	.align		4
.L_1:
        /*000c*/ 	.byte	0x04, 0x12
        /*000e*/ 	.short	(.L_3 - .L_2)
	.align		4
.L_2:
        /*0010*/ 	.word	index@(triton_poi_fused_cat_2)
        /*0014*/ 	.word	0x00000000


	//----- nvinfo : EIATTR_FRAME_SIZE
	.align		4
.L_3:
        /*0018*/ 	.byte	0x04, 0x11
        /*001a*/ 	.short	(.L_5 - .L_4)
	.align		4
.L_4:
        /*001c*/ 	.word	index@(triton_poi_fused_cat_2)
        /*0020*/ 	.word	0x00000000


	//----- nvinfo : EIATTR_MIN_STACK_SIZE
	.align		4
.L_5:
        /*0024*/ 	.byte	0x04, 0x12
        /*0026*/ 	.short	(.L_7 - .L_6)
	.align		4
.L_6:
        /*0028*/ 	.word	index@(triton_poi_fused_cat_2)
        /*002c*/ 	.word	0x00000000
.L_7:


//--------------------- .nv.info.triton_poi_fused_cat_2 --------------------------
	.section	.nv.info.triton_poi_fused_cat_2,"",@"SHT_CUDA_INFO"
	.sectionflags	@""
	.align	4


	//----- nvinfo : EIATTR_CUDA_API_VERSION
	.align		4
        /*0000*/ 	.byte	0x04, 0x37
        /*0002*/ 	.short	(.L_9 - .L_8)
.L_8:
        /*0004*/ 	.word	0x0000007c


	//----- nvinfo : EIATTR_KPARAM_INFO
	.align		4
.L_9:
        /*0008*/ 	.byte	0x04, 0x17
        /*000a*/ 	.short	(.L_11 - .L_10)
.L_10:
        /*000c*/ 	.word	0x00000000
        /*0010*/ 	.short	0x0008
        /*0012*/ 	.short	0x0040
        /*0014*/ 	.byte	0x00, 0xf0, 0x11, 0x00


	//----- nvinfo : EIATTR_KPARAM_INFO
	.align		4
.L_11:
        /*0018*/ 	.byte	0x04, 0x17
        /*001a*/ 	.short	(.L_13 - .L_12)
.L_12:
        /*001c*/ 	.word	0x00000000
        /*0020*/ 	.short	0x0007
        /*0022*/ 	.short	0x0038
        /*0024*/ 	.byte	0x00, 0xf4, 0x21, 0x00


	//----- nvinfo : EIATTR_KPARAM_INFO
	.align		4
.L_13:
        /*0028*/ 	.byte	0x04, 0x17
        /*002a*/ 	.short	(.L_15 - .L_14)
.L_14:
        /*002c*/ 	.word	0x00000000
        /*0030*/ 	.short	0x0006
        /*0032*/ 	.short	0x0030
        /*0034*/ 	.byte	0x00, 0xf4, 0x21, 0x00


	//----- nvinfo : EIATTR_KPARAM_INFO
	.align		4
.L_15:
        /*0038*/ 	.byte	0x04, 0x17
        /*003a*/ 	.short	(.L_17 - .L_16)
.L_16:
        /*003c*/ 	.word	0x00000000
        /*0040*/ 	.short	0x0005
        /*0042*/ 	.short	0x0028
        /*0044*/ 	.byte	0x00, 0xf4, 0x21, 0x00


	//----- nvinfo : EIATTR_KPARAM_INFO
	.align		4
.L_17:
        /*0048*/ 	.byte	0x04, 0x17
        /*004a*/ 	.short	(.L_19 - .L_18)
.L_18:
        /*004c*/ 	.word	0x00000000
        /*0050*/ 	.short	0x0004
        /*0052*/ 	.short	0x0020
        /*0054*/ 	.byte	0x00, 0xf4, 0x21, 0x00


	//----- nvinfo : EIATTR_KPARAM_INFO
	.align		4
.L_19:
        /*0058*/ 	.byte	0x04, 0x17
        /*005a*/ 	.short	(.L_21 - .L_20)
.L_20:
        /*005c*/ 	.word	0x00000000
        /*0060*/ 	.short	0x0003
        /*0062*/ 	.short	0x0018
        /*0064*/ 	.byte	0x00, 0xf4, 0x21, 0x00


	//----- nvinfo : EIATTR_KPARAM_INFO
	.align		4
.L_21:
        /*0068*/ 	.byte	0x04, 0x17
        /*006a*/ 	.short	(.L_23 - .L_22)
.L_22:
        /*006c*/ 	.word	0x00000000
        /*0070*/ 	.short	0x0002
        /*0072*/ 	.short	0x0010
        /*0074*/ 	.byte	0x00, 0xf4, 0x21, 0x00


	//----- nvinfo : EIATTR_KPARAM_INFO
	.align		4
.L_23:
        /*0078*/ 	.byte	0x04, 0x17
        /*007a*/ 	.short	(.L_25 - .L_24)
.L_24:
        /*007c*/ 	.word	0x00000000
        /*0080*/ 	.short	0x0001
        /*0082*/ 	.short	0x0008
        /*0084*/ 	.byte	0x00, 0xf4, 0x21, 0x00


	//----- nvinfo : EIATTR_KPARAM_INFO
	.align		4
.L_25:
        /*0088*/ 	.byte	0x04, 0x17
        /*008a*/ 	.short	(.L_27 - .L_26)
.L_26:
        /*008c*/ 	.word	0x00000000
        /*0090*/ 	.short	0x0000
        /*0092*/ 	.short	0x0000
        /*0094*/ 	.byte	0x00, 0xf4, 0x21, 0x00


	//----- nvinfo : EIATTR_SPARSE_MMA_MASK
	.align		4
.L_27:
        /*0098*/ 	.byte	0x03, 0x50
        /*009a*/ 	.short	0x0000


	//----- nvinfo : EIATTR_MAXREG_COUNT
	.align		4
        /*009c*/ 	.byte	0x03, 0x1b
        /*009e*/ 	.short	0x00ff


	//----- nvinfo : EIATTR_EXIT_INSTR_OFFSETS
	.align		4
        /*00a0*/ 	.byte	0x04, 0x1c
        /*00a2*/ 	.short	(.L_29 - .L_28)


	//   ....[0]....
.L_28:
        /*00a4*/ 	.word	0x00000520


	//   ....[1]....
        /*00a8*/ 	.word	0x00000540


	//----- nvinfo : EIATTR_REQNTID
	.align		4
.L_29:
        /*00ac*/ 	.byte	0x04, 0x10
        /*00ae*/ 	.short	(.L_31 - .L_30)
.L_30:
        /*00b0*/ 	.word	0x00000080
        /*00b4*/ 	.word	0x00000001
        /*00b8*/ 	.word	0x00000001


	//----- nvinfo : EIATTR_CBANK_PARAM_SIZE
	.align		4
.L_31:
        /*00bc*/ 	.byte	0x03, 0x19
        /*00be*/ 	.short	0x0044


	//----- nvinfo : EIATTR_PARAM_CBANK
	.align		4
        /*00c0*/ 	.byte	0x04, 0x0a
        /*00c2*/ 	.short	(.L_33 - .L_32)
	.align		4
.L_32:
        /*00c4*/ 	.word	index@(.nv.constant0.triton_poi_fused_cat_2)
        /*00c8*/ 	.short	0x0210
        /*00ca*/ 	.short	0x0044


	//----- nvinfo : EIATTR_SW_WAR
	.align		4
.L_33:
        /*00cc*/ 	.byte	0x04, 0x36
        /*00ce*/ 	.short	(.L_35 - .L_34)
.L_34:
        /*00d0*/ 	.word	0x00000008
.L_35:


//--------------------- .nv.callgraph             --------------------------
	.section	.nv.callgraph,"",@"SHT_CUDA_CALLGRAPH"
	.align	4
	.sectionentsize	8
	.align		4
        /*0000*/ 	.word	0x00000000
	.align		4
        /*0004*/ 	.word	0xffffffff
	.align		4
        /*0008*/ 	.word	0x00000000
	.align		4
        /*000c*/ 	.word	0xfffffffe
	.align		4
        /*0010*/ 	.word	0x00000000
	.align		4
        /*0014*/ 	.word	0xfffffffd
	.align		4
        /*0018*/ 	.word	0x00000000
	.align		4
        /*001c*/ 	.word	0xfffffffc


//--------------------- .text.triton_poi_fused_cat_2 --------------------------
	.section	.text.triton_poi_fused_cat_2,"ax",@progbits
	.align	128
        .global         triton_poi_fused_cat_2
        .type           triton_poi_fused_cat_2,@function
        .size           triton_poi_fused_cat_2,(.L_x_1 - triton_poi_fused_cat_2)
        .other          triton_poi_fused_cat_2,@"STO_CUDA_ENTRY STV_DEFAULT"
triton_poi_fused_cat_2:
.text.triton_poi_fused_cat_2:
[----:B------:R-:W0:Y:S01]  /*0000*/  LDC R1, c[0x0][0x28] ;  /* 0x00000a00ff017b82 */ /* 0x000e220000000800 */
[----:B------:R-:W1:Y:S07]  /*0010*/  S2R R0, SR_TID.X ;  /* 0x0000000000007919 */ /* 0x000e6e0000002100 */
[----:B------:R-:W2:Y:S01]  /*0020*/  LDC.64 R4, c[0x0][0x220] ;  /* 0x00008800ff047b82 */ /* 0x000ea20000000a00 */
[----:B------:R-:W-:Y:S01]  /*0030*/  ULDC.64 UR4, c[0x0][0x208] ;  /* 0x0000820000047ab9 */ /* 0x000fe20000000a00 */
[----:B------:R-:W3:Y:S06]  /*0040*/  S2R R3, SR_CTAID.X ;  /* 0x0000000000037919 */ /* 0x000eec0000002500 */
[----:B------:R-:W4:Y:S08]  /*0050*/  LDC.64 R14, c[0x0][0x228] ;  /* 0x00008a00ff0e7b82 */ /* 0x000f300000000a00 */
[----:B------:R-:W5:Y:S01]  /*0060*/  LDC.64 R12, c[0x0][0x230] ;  /* 0x00008c00ff0c7b82 */ /* 0x000f620000000a00 */
[----:B-1----:R-:W-:-:S02]  /*0070*/  LOP3.LUT R0, R0, 0x7f, RZ, 0xc0, !PT ;  /* 0x0000007f00007812 */ /* 0x002fc400078ec0ff */
[----:B---3--:R-:W-:-:S03]  /*0080*/  SHF.R.S32.HI R2, RZ, 0x18, R3 ;  /* 0x00000018ff027819 */ /* 0x008fc60000011403 */
[----:B------:R-:W-:Y:S01]  /*0090*/  IMAD R0, R3, 0x80, R0 ;  /* 0x0000008003007824 */ /* 0x000fe200078e0200 */
[----:B------:R-:W-:-:S03]  /*00a0*/  SGXT R3, R2, 0x1 ;  /* 0x000000010203781a */ /* 0x000fc60000000200 */
[----:B------:R-:W-:Y:S01]  /*00b0*/  IMAD.HI R8, R0, 0x51eb851f, RZ ;  /* 0x51eb851f00087827 */ /* 0x000fe200078e02ff */
[----:B------:R-:W-:-:S04]  /*00c0*/  LEA.HI R3, R3, R0, RZ, 0x4 ;  /* 0x0000000003037211 */ /* 0x000fc800078f20ff */
[----:B------:R-:W-:Y:S02]  /*00d0*/  SHF.R.S32.HI R2, RZ, 0x4, R3 ;  /* 0x00000004ff027819 */ /* 0x000fe40000011403 */
[----:B------:R-:W-:-:S03]  /*00e0*/  LOP3.LUT R11, R3, 0xfffffff0, RZ, 0xc0, !PT ;  /* 0xfffffff0030b7812 */ /* 0x000fc600078ec0ff */
[----:B------:R-:W-:-:S05]  /*00f0*/  IMAD.HI R6, R2, 0x51eb851f, RZ ;  /* 0x51eb851f02067827 */ /* 0x000fca00078e02ff */
[----:B------:R-:W-:-:S04]  /*0100*/  SHF.R.U32.HI R7, RZ, 0x1f, R6 ;  /* 0x0000001fff077819 */ /* 0x000fc80000011606 */
[----:B------:R-:W-:Y:S02]  /*0110*/  LEA.HI.SX32 R9, R6, R7, 0x1b ;  /* 0x0000000706097211 */ /* 0x000fe400078fdaff */
[----:B------:R-:W1:Y:S03]  /*0120*/  LDC.64 R6, c[0x0][0x218] ;  /* 0x00008600ff067b82 */ /* 0x000e660000000a00 */
[----:B------:R-:W-:Y:S01]  /*0130*/  IMAD R2, R9, -0x64, R2 ;  /* 0xffffff9c09027824 */ /* 0x000fe200078e0202 */
[----:B------:R-:W-:-:S03]  /*0140*/  SHF.R.U32.HI R9, RZ, 0x1f, R8 ;  /* 0x0000001fff097819 */ /* 0x000fc60000011608 */
[----:B------:R-:W-:Y:S01]  /*0150*/  VIADD R16, R2, 0xfffffffc ;  /* 0xfffffffc02107836 */ /* 0x000fe20000000000 */
[----:B------:R-:W-:Y:S01]  /*0160*/  LEA.HI.SX32 R3, R8, R9, 0x17 ;  /* 0x0000000908037211 */ /* 0x000fe200078fbaff */
[----:B------:R-:W-:Y:S02]  /*0170*/  IMAD.IADD R8, R0, 0x1, -R11 ;  /* 0x0000000100087824 */ /* 0x000fe400078e0a0b */
[----:B------:R-:W3:Y:S01]  /*0180*/  LDC.64 R10, c[0x0][0x238] ;  /* 0x00008e00ff0a7b82 */ /* 0x000ee20000000a00 */
[----:B------:R-:W-:Y:S01]  /*0190*/  ISETP.GE.U32.AND P1, PT, R16, 0x20, PT ;  /* 0x000000201000780c */ /* 0x000fe20003f26070 */
[----:B------:R-:W-:-:S03]  /*01a0*/  IMAD R19, R3, 0x200, R8 ;  /* 0x0000020003137824 */ /* 0x000fc600078e0208 */
[----:B------:R-:W-:Y:S01]  /*01b0*/  ISETP.LT.AND P3, PT, R0, 0x1900, !P1 ;  /* 0x000019000000780c */ /* 0x000fe20004f61270 */
[C---:B------:R-:W-:Y:S02]  /*01c0*/  IMAD R9, R16.reuse, 0x10, R19 ;  /* 0x0000001010097824 */ /* 0x040fe400078e0213 */
[----:B--2---:R-:W-:Y:S02]  /*01d0*/  IMAD.WIDE R16, R16, 0x4, R4 ;  /* 0x0000000410107825 */ /* 0x004fe400078e0204 */
[----:B------:R-:W2:Y:S02]  /*01e0*/  LDC.64 R4, c[0x0][0x240] ;  /* 0x00009000ff047b82 */ /* 0x000ea40000000a00 */
[----:B-1----:R-:W-:Y:S01]  /*01f0*/  IMAD.WIDE R8, R9, 0x4, R6 ;  /* 0x0000000409087825 */ /* 0x002fe200078e0206 */
[----:B------:R-:W-:-:S06]  /*0200*/  CS2R R6, SRZ ;  /* 0x0000000000067805 */ /* 0x000fcc000001ff00 */
[----:B------:R1:W3:Y:S04]  /*0210*/  @P3 LDG.E R7, desc[UR4][R8.64] ;  /* 0x0000000408073981 */ /* 0x0002e8000c1e1900 */
[----:B------:R1:W3:Y:S01]  /*0220*/  @P3 LDG.E.EL R6, desc[UR4][R16.64] ;  /* 0x0000000410063981 */ /* 0x0002e2000c2e1900 */
[C---:B------:R-:W-:Y:S01]  /*0230*/  VIADD R18, R2.reuse, 0xffffffdc ;  /* 0xffffffdc02127836 */ /* 0x040fe20000000000 */
[C---:B------:R-:W-:Y:S01]  /*0240*/  ISETP.GT.AND P4, PT, R2.reuse, 0x43, PT ;  /* 0x000000430200780c */ /* 0x040fe20003f84270 */
[----:B-----5:R-:W-:-:S03]  /*0250*/  IMAD.WIDE R12, R2, 0x4, R12 ;  /* 0x00000004020c7825 */ /* 0x020fc600078e020c */
[C---:B------:R-:W-:Y:S01]  /*0260*/  ISETP.GE.U32.AND P0, PT, R18.reuse, 0x20, PT ;  /* 0x000000201200780c */ /* 0x040fe20003f06070 */
[--C-:B------:R-:W-:Y:S01]  /*0270*/  IMAD R21, R18, 0x10, R19.reuse ;  /* 0x0000001012157824 */ /* 0x100fe200078e0213 */
[----:B------:R-:W-:Y:S01]  /*0280*/  ISETP.LT.AND P6, PT, R0, 0x1900, P4 ;  /* 0x000019000000780c */ /* 0x000fe200027c1270 */
[----:B------:R-:W-:Y:S01]  /*0290*/  IMAD R19, R2, 0x10, R19 ;  /* 0x0000001002137824 */ /* 0x000fe200078e0213 */
[----:B------:R-:W-:Y:S02]  /*02a0*/  ISETP.LT.AND P5, PT, R0, 0x1900, !P0 ;  /* 0x000019000000780c */ /* 0x000fe400047a1270 */
[----:B-1----:R-:W-:Y:S01]  /*02b0*/  CS2R R8, SRZ ;  /* 0x0000000000087805 */ /* 0x002fe2000001ff00 */
[----:B----4-:R-:W-:-:S04]  /*02c0*/  IMAD.WIDE R14, R21, 0x4, R14 ;  /* 0x00000004150e7825 */ /* 0x010fc800078e020e */
[----:B0-----:R-:W-:Y:S01]  /*02d0*/  VIADD R17, R19, 0xfffffbc0 ;  /* 0xfffffbc013117836 */ /* 0x001fe20000000000 */
[----:B------:R-:W-:Y:S01]  /*02e0*/  CS2R R18, SRZ ;  /* 0x0000000000127805 */ /* 0x000fe2000001ff00 */
[----:B--2---:R-:W-:-:S04]  /*02f0*/  IMAD.WIDE R4, R2, 0x4, R4 ;  /* 0x0000000402047825 */ /* 0x004fc800078e0204 */
[----:B---3--:R-:W-:Y:S01]  /*0300*/  IMAD.WIDE R16, R17, 0x4, R10 ;  /* 0x0000000411107825 */ /* 0x008fe200078e020a */
[----:B------:R0:W2:Y:S01]  /*0310*/  @P5 LDG.E R8, desc[UR4][R14.64] ;  /* 0x000000040e085981 */ /* 0x0000a2000c1e1900 */
[----:B------:R-:W1:Y:S03]  /*0320*/  LDC.64 R10, c[0x0][0x210] ;  /* 0x00008400ff0a7b82 */ /* 0x000e660000000a00 */
[----:B------:R-:W3:Y:S04]  /*0330*/  @P5 LDG.E.EL R9, desc[UR4][R12.64+-0x90] ;  /* 0xffff70040c095981 */ /* 0x000ee8000c2e1900 */
[----:B------:R-:W4:Y:S04]  /*0340*/  @P6 LDG.E R18, desc[UR4][R16.64] ;  /* 0x0000000410126981 */ /* 0x000f28000c1e1900 */
[----:B------:R5:W5:Y:S01]  /*0350*/  @P6 LDG.E.EL R19, desc[UR4][R4.64+-0x110] ;  /* 0xfffef00404136981 */ /* 0x000b62000c2e1900 */
[----:B------:R-:W-:Y:S01]  /*0360*/  ISETP.GE.AND P2, PT, R2, 0x4, PT ;  /* 0x000000040200780c */ /* 0x000fe20003f46270 */
[----:B------:R-:W-:-:S04]  /*0370*/  IMAD R2, R3, -0x640, R0 ;  /* 0xfffff9c003027824 */ /* 0x000fc800078e0200 */
[----:B------:R-:W-:-:S04]  /*0380*/  IMAD R3, R3, 0x40, R2 ;  /* 0x0000004003037824 */ /* 0x000fc800078e0202 */
[----:B-1----:R-:W-:Y:S02]  /*0390*/  IMAD.WIDE R10, R3, 0x4, R10 ;  /* 0x00000004030a7825 */ /* 0x002fe400078e020a */
[----:B------:R-:W1:Y:S01]  /*03a0*/  LDC.64 R2, c[0x0][0x248] ;  /* 0x00009200ff027b82 */ /* 0x000e620000000a00 */
[----:B0-----:R-:W-:Y:S02]  /*03b0*/  SEL R14, R7, RZ, P3 ;  /* 0x000000ff070e7207 */ /* 0x001fe40001800000 */
[----:B------:R-:W-:Y:S01]  /*03c0*/  SEL R7, R6, RZ, P3 ;  /* 0x000000ff06077207 */ /* 0x000fe20001800000 */
[----:B------:R-:W-:Y:S01]  /*03d0*/  IMAD.MOV.U32 R6, RZ, RZ, RZ ;  /* 0x000000ffff067224 */ /* 0x000fe200078e00ff */
[----:B------:R-:W-:-:S13]  /*03e0*/  ISETP.LT.AND P3, PT, R0, 0x1900, !P2 ;  /* 0x000019000000780c */ /* 0x000fda0005761270 */
[----:B------:R-:W5:Y:S01]  /*03f0*/  @P3 LDG.E R6, desc[UR4][R10.64] ;  /* 0x000000040a063981 */ /* 0x000f62000c1e1900 */
[----:B-1----:R-:W-:Y:S01]  /*0400*/  IMAD.WIDE R2, R0, 0x4, R2 ;  /* 0x0000000400027825 */ /* 0x002fe200078e0202 */
[----:B--2---:R-:W-:Y:S02]  /*0410*/  SEL R8, R8, RZ, P5 ;  /* 0x000000ff08087207 */ /* 0x004fe40002800000 */
[----:B---3--:R-:W-:Y:S02]  /*0420*/  SEL R9, R9, RZ, P5 ;  /* 0x000000ff09097207 */ /* 0x008fe40002800000 */
[----:B----4-:R-:W-:-:S03]  /*0430*/  SEL R18, R18, RZ, P6 ;  /* 0x000000ff12127207 */ /* 0x010fc60003000000 */
[C---:B-----5:R-:W-:Y:S01]  /*0440*/  FADD R4, R8.reuse, R9 ;  /* 0x0000000908047221 */ /* 0x060fe20000000000 */
[----:B------:R-:W-:Y:S02]  /*0450*/  FSETP.GT.AND P5, PT, R8, -R9, PT ;  /* 0x800000090800720b */ /* 0x000fe40003fa4000 */
[----:B------:R-:W-:-:S04]  /*0460*/  SEL R19, R19, RZ, P6 ;  /* 0x000000ff13137207 */ /* 0x000fc80003000000 */
[C---:B------:R-:W-:Y:S01]  /*0470*/  FSETP.GT.AND P6, PT, R18.reuse, -R19, PT ;  /* 0x800000131200720b */ /* 0x040fe20003fc4000 */
[----:B------:R-:W-:-:S06]  /*0480*/  FADD R19, R18, R19 ;  /* 0x0000001312137221 */ /* 0x000fcc0000000000 */
[----:B------:R-:W-:Y:S01]  /*0490*/  @!P5 FMUL R4, R4, 0.20000000298023223877 ;  /* 0x3e4ccccd0404d820 */ /* 0x000fe20000400000 */
[C---:B------:R-:W-:Y:S01]  /*04a0*/  FSETP.GT.AND P5, PT, R14.reuse, -R7, PT ;  /* 0x800000070e00720b */ /* 0x040fe20003fa4000 */
[----:B------:R-:W-:-:S04]  /*04b0*/  FADD R7, R14, R7 ;  /* 0x000000070e077221 */ /* 0x000fc80000000000 */
[----:B------:R-:W-:Y:S01]  /*04c0*/  @!P6 FMUL R19, R19, 0.20000000298023223877 ;  /* 0x3e4ccccd1313e820 */ /* 0x000fe20000400000 */
[----:B------:R-:W-:-:S04]  /*04d0*/  ISETP.GE.AND P6, PT, R0, 0x1900, PT ;  /* 0x000019000000780c */ /* 0x000fc80003fc6270 */
[----:B------:R-:W-:-:S03]  /*04e0*/  @P0 FSEL R4, R19, RZ, P4 ;  /* 0x000000ff13040208 */ /* 0x000fc60002000000 */
[----:B------:R-:W-:Y:S01]  /*04f0*/  @!P5 FMUL R7, R7, 0.20000000298023223877 ;  /* 0x3e4ccccd0707d820 */ /* 0x000fe20000400000 */
[----:B------:R-:W-:-:S04]  /*0500*/  SEL R5, R6, RZ, P3 ;  /* 0x000000ff06057207 */ /* 0x000fc80001800000 */
[----:B------:R-:W-:Y:S01]  /*0510*/  @P2 FSEL R5, R7, R4, !P1 ;  /* 0x0000000407052208 */ /* 0x000fe20004800000 */
[----:B------:R-:W-:Y:S06]  /*0520*/  @P6 EXIT ;  /* 0x000000000000694d */ /* 0x000fec0003800000 */
[----:B------:R-:W-:Y:S01]  /*0530*/  STG.E desc[UR4][R2.64], R5 ;  /* 0x0000000502007986 */ /* 0x000fe2000c101904 */
[----:B------:R-:W-:Y:S05]  /*0540*/  EXIT ;  /* 0x000000000000794d */ /* 0x000fea0003800000 */
.L_x_0:
[----:B------:R-:W-:-:S00]  /*0550*/  BRA `(.L_x_0) ;  /* 0xfffffffc00fc7947 */ /* 0x000fc0000383ffff */
[----:B------:R-:W-:-:S00]  /*0560*/  NOP ;  /* 0x0000000000007918 */ /* 0x000fc00000000000 */
        /* <DEDUP_REMOVED lines=9> */
.L_x_1:


//--------------------- .nv.constant0.triton_poi_fused_cat_2 --------------------------
	.section	.nv.constant0.triton_poi_fused_cat_2,"a",@progbits
	.sectionflags	@""
	.align	4
.nv.constant0.triton_poi_fused_cat_2:
	.zero		596
